	.headerflags	@"EF_CUDA_TEXMODE_UNIFIED EF_CUDA_64BIT_ADDRESS EF_CUDA_ACCELERATORS EF_CUDA_SM90 EF_CUDA_VIRTUAL_SM(EF_CUDA_SM90)"
	.elftype	@"ET_EXEC"


//--------------------- .nv.info                  --------------------------
	.section	.nv.info,"",@"SHT_CUDA_INFO"
	.align	4


	//----- nvinfo : EIATTR_REGCOUNT
	.align		4
        /*0000*/ 	.byte	0x04, 0x2f
        /*0002*/ 	.short	(.L_3 - .L_2)
	.align		4
.L_2:
        /*0004*/ 	.word	index@(triton_poi_fused__native_batch_norm_legit_no_training_convolution_hardtanh_1)
        /*0008*/ 	.word	0x00000014


	//----- nvinfo : EIATTR_MIN_STACK_SIZE
	.align		4
.L_3:
        /*000c*/ 	.byte	0x04, 0x12
        /*000e*/ 	.short	(.L_5 - .L_4)
	.align		4
.L_4:
        /*0010*/ 	.word	index@(triton_poi_fused__native_batch_norm_legit_no_training_convolution_hardtanh_1)
        /*0014*/ 	.word	0x00000000


	//----- nvinfo : EIATTR_FRAME_SIZE
	.align		4
.L_5:
        /*0018*/ 	.byte	0x04, 0x11
        /*001a*/ 	.short	(.L_7 - .L_6)
	.align		4
.L_6:
        /*001c*/ 	.word	index@(triton_poi_fused__native_batch_norm_legit_no_training_convolution_hardtanh_1)
        /*0020*/ 	.word	0x00000000


	//----- nvinfo : EIATTR_MIN_STACK_SIZE
	.align		4
.L_7:
        /*0024*/ 	.byte	0x04, 0x12
        /*0026*/ 	.short	(.L_9 - .L_8)
	.align		4
.L_8:
        /*0028*/ 	.word	index@(triton_poi_fused__native_batch_norm_legit_no_training_convolution_hardtanh_1)
        /*002c*/ 	.word	0x00000000
.L_9:


//--------------------- .nv.info.triton_poi_fused__native_batch_norm_legit_no_training_convolution_hardtanh_1 --------------------------
	.section	.nv.info.triton_poi_fused__native_batch_norm_legit_no_training_convolution_hardtanh_1,"",@"SHT_CUDA_INFO"
	.sectionflags	@""
	.align	4


	//----- nvinfo : EIATTR_CUDA_API_VERSION
	.align		4
        /*0000*/ 	.byte	0x04, 0x37
        /*0002*/ 	.short	(.L_11 - .L_10)
.L_10:
        /*0004*/ 	.word	0x0000007c


	//----- nvinfo : EIATTR_KPARAM_INFO
	.align		4
.L_11:
        /*0008*/ 	.byte	0x04, 0x17
        /*000a*/ 	.short	(.L_13 - .L_12)
.L_12:
        /*000c*/ 	.word	0x00000000
        /*0010*/ 	.short	0x0007
        /*0012*/ 	.short	0x0038
        /*0014*/ 	.byte	0x00, 0xf0, 0x11, 0x00


	//----- nvinfo : EIATTR_KPARAM_INFO
	.align		4
.L_13:
        /*0018*/ 	.byte	0x04, 0x17
        /*001a*/ 	.short	(.L_15 - .L_14)
.L_14:
        /*001c*/ 	.word	0x00000000
        /*0020*/ 	.short	0x0006
        /*0022*/ 	.short	0x0030
        /*0024*/ 	.byte	0x00, 0xf4, 0x21, 0x00


	//----- nvinfo : EIATTR_KPARAM_INFO
	.align		4
.L_15:
        /*0028*/ 	.byte	0x04, 0x17
        /*002a*/ 	.short	(.L_17 - .L_16)
.L_16:
        /*002c*/ 	.word	0x00000000
        /*0030*/ 	.short	0x0005
        /*0032*/ 	.short	0x0028
        /*0034*/ 	.byte	0x00, 0xf4, 0x21, 0x00


	//----- nvinfo : EIATTR_KPARAM_INFO
	.align		4
.L_17:
        /*0038*/ 	.byte	0x04, 0x17
        /*003a*/ 	.short	(.L_19 - .L_18)
.L_18:
        /*003c*/ 	.word	0x00000000
        /*0040*/ 	.short	0x0004
        /*0042*/ 	.short	0x0020
        /*0044*/ 	.byte	0x00, 0xf4, 0x21, 0x00


	//----- nvinfo : EIATTR_KPARAM_INFO
	.align		4
.L_19:
        /*0048*/ 	.byte	0x04, 0x17
        /*004a*/ 	.short	(.L_21 - .L_20)
.L_20:
        /*004c*/ 	.word	0x00000000
        /*0050*/ 	.short	0x0003
        /*0052*/ 	.short	0x0018
        /*0054*/ 	.byte	0x00, 0xf4, 0x21, 0x00


	//----- nvinfo : EIATTR_KPARAM_INFO
	.align		4
.L_21:
        /*0058*/ 	.byte	0x04, 0x17
        /*005a*/ 	.short	(.L_23 - .L_22)
.L_22:
        /*005c*/ 	.word	0x00000000
        /*0060*/ 	.short	0x0002
        /*0062*/ 	.short	0x0010
        /*0064*/ 	.byte	0x00, 0xf4, 0x21, 0x00


	//----- nvinfo : EIATTR_KPARAM_INFO
	.align		4
.L_23:
        /*0068*/ 	.byte	0x04, 0x17
        /*006a*/ 	.short	(.L_25 - .L_24)
.L_24:
        /*006c*/ 	.word	0x00000000
        /*0070*/ 	.short	0x0001
        /*0072*/ 	.short	0x0008
        /*0074*/ 	.byte	0x00, 0xf4, 0x21, 0x00


	//----- nvinfo : EIATTR_KPARAM_INFO
	.align		4
.L_25:
        /*0078*/ 	.byte	0x04, 0x17
        /*007a*/ 	.short	(.L_27 - .L_26)
.L_26:
        /*007c*/ 	.word	0x00000000
        /*0080*/ 	.short	0x0000
        /*0082*/ 	.short	0x0000
        /*0084*/ 	.byte	0x00, 0xf4, 0x21, 0x00


	//----- nvinfo : EIATTR_SPARSE_MMA_MASK
	.align		4
.L_27:
        /*0088*/ 	.byte	0x03, 0x50
        /*008a*/ 	.short	0x0000


	//----- nvinfo : EIATTR_MAXREG_COUNT
	.align		4
        /*008c*/ 	.byte	0x03, 0x1b
        /*008e*/ 	.short	0x00ff


	//----- nvinfo : EIATTR_EXIT_INSTR_OFFSETS
	.align		4
        /*0090*/ 	.byte	0x04, 0x1c
        /*0092*/ 	.short	(.L_29 - .L_28)


	//   ....[0]....
.L_28:
        /*0094*/ 	.word	0x00000410


	//----- nvinfo : EIATTR_REQNTID
	.align		4
.L_29:
        /*0098*/ 	.byte	0x04, 0x10
        /*009a*/ 	.short	(.L_31 - .L_30)
.L_30:
        /*009c*/ 	.word	0x00000100
        /*00a0*/ 	.word	0x00000001
        /*00a4*/ 	.word	0x00000001


	//----- nvinfo : EIATTR_CBANK_PARAM_SIZE
	.align		4
.L_31:
        /*00a8*/ 	.byte	0x03, 0x19
        /*00aa*/ 	.short	0x003c


	//----- nvinfo : EIATTR_PARAM_CBANK
	.align		4
        /*00ac*/ 	.byte	0x04, 0x0a
        /*00ae*/ 	.short	(.L_33 - .L_32)
	.align		4
.L_32:
        /*00b0*/ 	.word	index@(.nv.constant0.triton_poi_fused__native_batch_norm_legit_no_training_convolution_hardtanh_1)
        /*00b4*/ 	.short	0x0210
        /*00b6*/ 	.short	0x003c


	//----- nvinfo : EIATTR_SW_WAR
	.align		4
.L_33:
        /*00b8*/ 	.byte	0x04, 0x36
        /*00ba*/ 	.short	(.L_35 - .L_34)
.L_34:
        /*00bc*/ 	.word	0x00000008
.L_35:


//--------------------- .nv.callgraph             --------------------------
	.section	.nv.callgraph,"",@"SHT_CUDA_CALLGRAPH"
	.align	4
	.sectionentsize	8
	.align		4
        /*0000*/ 	.word	0x00000000
	.align		4
        /*0004*/ 	.word	0xffffffff
	.align		4
        /*0008*/ 	.word	0x00000000
	.align		4
        /*000c*/ 	.word	0xfffffffe
	.align		4
        /*0010*/ 	.word	0x00000000
	.align		4
        /*0014*/ 	.word	0xfffffffd
	.align		4
        /*0018*/ 	.word	0x00000000
	.align		4
        /*001c*/ 	.word	0xfffffffc


//--------------------- .nv.constant4             --------------------------
	.section	.nv.constant4,"a",@progbits
	.align	8
	.align		8
.nv.constant4:
        /*0000*/ 	.dword	_$_str
	.align		8
        /*0008*/ 	.dword	_$_str_$_2


//--------------------- .text.triton_poi_fused__native_batch_norm_legit_no_training_convolution_hardtanh_1 --------------------------
	.section	.text.triton_poi_fused__native_batch_norm_legit_no_training_convolution_hardtanh_1,"ax",@progbits
	.align	128
        .global         triton_poi_fused__native_batch_norm_legit_no_training_convolution_hardtanh_1
        .type           triton_poi_fused__native_batch_norm_legit_no_training_convolution_hardtanh_1,@function
        .size           triton_poi_fused__native_batch_norm_legit_no_training_convolution_hardtanh_1,(.L_x_1 - triton_poi_fused__native_batch_norm_legit_no_training_convolution_hardtanh_1)
        .other          triton_poi_fused__native_batch_norm_legit_no_training_convolution_hardtanh_1,@"STO_CUDA_ENTRY STV_DEFAULT"
triton_poi_fused__native_batch_norm_legit_no_training_convolution_hardtanh_1:
.text.triton_poi_fused__native_batch_norm_legit_no_training_convolution_hardtanh_1:
[----:B------:R-:W-:Y:S01]  /*0000*/  LDC R1, c[0x0][0x28] ;  /* 0x00000a00ff017b82 */ /* 0x000fe20000000800 */
[----:B------:R-:W1:Y:S07]  /*0010*/  S2R R0, SR_TID.X ;  /* 0x0000000000007919 */ /* 0x000e6e0000002100 */
[----:B------:R-:W2:Y:S01]  /*0020*/  LDC.64 R12, c[0x0][0x228] ;  /* 0x00008a00ff0c7b82 */ /* 0x000ea20000000a00 */
[----:B------:R-:W-:Y:S01]  /*0030*/  ULDC.64 UR4, c[0x0][0x208] ;  /* 0x0000820000047ab9 */ /* 0x000fe20000000a00 */
[----:B------:R-:W3:Y:S06]  /*0040*/  S2R R5, SR_CTAID.X ;  /* 0x0000000000057919 */ /* 0x000eec0000002500 */
[----:B------:R-:W4:Y:S08]  /*0050*/  LDC.64 R8, c[0x0][0x218] ;  /* 0x00008600ff087b82 */ /* 0x000f300000000a00 */
[----:B------:R-:W5:Y:S08]  /*0060*/  LDC.64 R10, c[0x0][0x220] ;  /* 0x00008800ff0a7b82 */ /* 0x000f700000000a00 */
[----:B------:R-:W4:Y:S01]  /*0070*/  LDC.64 R14, c[0x0][0x230] ;  /* 0x00008c00ff0e7b82 */ /* 0x000f220000000a00 */
[----:B-1----:R-:W-:Y:S01]  /*0080*/  IMAD.SHL.U32 R0, R0, 0x2, RZ ;  /* 0x0000000200007824 */ /* 0x002fe200078e00ff */
[----:B---3--:R-:W-:-:S04]  /*0090*/  SHF.R.S32.HI R3, RZ, 0x16, R5 ;  /* 0x00000016ff037819 */ /* 0x008fc80000011405 */
[----:B------:R-:W-:Y:S02]  /*00a0*/  LOP3.LUT R0, R0, 0x1fe, RZ, 0xc0, !PT ;  /* 0x000001fe00007812 */ /* 0x000fe400078ec0ff */
[----:B------:R-:W-:-:S03]  /*00b0*/  SGXT R3, R3, 0x1 ;  /* 0x000000010303781a */ /* 0x000fc60000000200 */
[----:B------:R-:W-:Y:S02]  /*00c0*/  IMAD R0, R5, 0x200, R0 ;  /* 0x0000020005007824 */ /* 0x000fe400078e0200 */
[----:B------:R-:W1:Y:S03]  /*00d0*/  LDC.64 R4, c[0x0][0x238] ;  /* 0x00008e00ff047b82 */ /* 0x000e660000000a00 */
[----:B------:R-:W-:-:S04]  /*00e0*/  LEA.HI R3, R3, R0, RZ, 0xc ;  /* 0x0000000003037211 */ /* 0x000fc800078f60ff */
[----:B------:R-:W-:-:S04]  /*00f0*/  SHF.R.S32.HI R3, RZ, 0xc, R3 ;  /* 0x0000000cff037819 */ /* 0x000fc80000011403 */
[----:B------:R-:W-:-:S04]  /*0100*/  LEA.HI R2, R3, R3, RZ, 0x7 ;  /* 0x0000000303027211 */ /* 0x000fc800078f38ff */
[----:B------:R-:W-:-:S04]  /*0110*/  LOP3.LUT R2, R2, 0xffffff80, RZ, 0xc0, !PT ;  /* 0xffffff8002027812 */ /* 0x000fc800078ec0ff */
[----:B------:R-:W-:Y:S02]  /*0120*/  IADD3 R17, R3, -R2, RZ ;  /* 0x8000000203117210 */ /* 0x000fe40007ffe0ff */
[----:B------:R-:W3:Y:S03]  /*0130*/  LDC.64 R2, c[0x0][0x210] ;  /* 0x00008400ff027b82 */ /* 0x000ee60000000a00 */
[----:B--2---:R-:W-:-:S05]  /*0140*/  IMAD.WIDE R12, R17, 0x4, R12 ;  /* 0x00000004110c7825 */ /* 0x004fca00078e020c */
[----:B------:R2:W2:Y:S01]  /*0150*/  LDG.E.EL R16, desc[UR4][R12.64] ;  /* 0x000000040c107981 */ /* 0x0004a2000c2e1900 */
[----:B----4-:R-:W-:-:S04]  /*0160*/  IMAD.WIDE R8, R17, 0x4, R8 ;  /* 0x0000000411087825 */ /* 0x010fc800078e0208 */
[----:B-----5:R-:W-:Y:S02]  /*0170*/  IMAD.WIDE R10, R17, 0x4, R10 ;  /* 0x00000004110a7825 */ /* 0x020fe400078e020a */
[----:B------:R4:W5:Y:S04]  /*0180*/  LDG.E.EL R8, desc[UR4][R8.64] ;  /* 0x0000000408087981 */ /* 0x000968000c2e1900 */
[----:B------:R-:W5:Y:S01]  /*0190*/  LDG.E.EL R10, desc[UR4][R10.64] ;  /* 0x000000040a0a7981 */ /* 0x000f62000c2e1900 */
[----:B---3--:R-:W-:-:S05]  /*01a0*/  IMAD.WIDE R2, R0, 0x4, R2 ;  /* 0x0000000400027825 */ /* 0x008fca00078e0202 */
[----:B------:R-:W5:Y:S01]  /*01b0*/  LDG.E.64 R6, desc[UR4][R2.64] ;  /* 0x0000000402067981 */ /* 0x000f62000c1e1b00 */
[----:B0-2---:R-:W-:-:S04]  /*01c0*/  IMAD.WIDE R12, R17, 0x4, R14 ;  /* 0x00000004110c7825 */ /* 0x005fc800078e020e */
[----:B-1----:R-:W-:Y:S02]  /*01d0*/  IMAD.WIDE R4, R17, 0x4, R4 ;  /* 0x0000000411047825 */ /* 0x002fe400078e0204 */
[----:B------:R-:W2:Y:S04]  /*01e0*/  LDG.E.EL R12, desc[UR4][R12.64] ;  /* 0x000000040c0c7981 */ /* 0x000ea8000c2e1900 */
[----:B------:R0:W2:Y:S01]  /*01f0*/  LDG.E.EL R15, desc[UR4][R4.64] ;  /* 0x00000004040f7981 */ /* 0x0000a2000c2e1900 */
[----:B----4-:R-:W-:Y:S01]  /*0200*/  HFMA2.MMA R9, -RZ, RZ, 1.625, 0 ;  /* 0x3e800000ff097435 */ /* 0x010fe200000001ff */
[----:B------:R-:W-:-:S04]  /*0210*/  FADD R16, R16, 9.9999997473787516356e-06 ;  /* 0x3727c5ac10107421 */ /* 0x000fc80000000000 */
[----:B------:R-:W1:Y:S02]  /*0220*/  MUFU.SQRT R14, R16 ;  /* 0x00000010000e7308 */ /* 0x000e640000002000 */
[C---:B-1----:R-:W-:Y:S02]  /*0230*/  FSETP.GT.AND P0, PT, R14.reuse, 8.50705917302346158658e+37, PT ;  /* 0x7e8000000e00780b */ /* 0x042fe40003f04000 */
[----:B------:R-:W-:-:S11]  /*0240*/  FSETP.GEU.AND P1, PT, R14, 1.175494350822287508e-38, PT ;  /* 0x008000000e00780b */ /* 0x000fd60003f2e000 */
[----:B------:R-:W-:-:S04]  /*0250*/  @P0 FMUL R14, R14, 0.25 ;  /* 0x3e8000000e0e0820 */ /* 0x000fc80000400000 */
[----:B------:R-:W-:-:S06]  /*0260*/  @!P1 FMUL R14, R14, 16777216 ;  /* 0x4b8000000e0e9820 */ /* 0x000fcc0000400000 */
[----:B------:R-:W1:Y:S01]  /*0270*/  MUFU.RCP R14, R14 ;  /* 0x0000000e000e7308 */ /* 0x000e620000001000 */
[----:B------:R-:W-:Y:S01]  /*0280*/  FSEL R9, R9, 1, P0 ;  /* 0x3f80000009097808 */ /* 0x000fe20000000000 */
[--C-:B-----5:R-:W-:Y:S01]  /*0290*/  FADD R6, R6, R8.reuse ;  /* 0x0000000806067221 */ /* 0x120fe20000000000 */
[----:B------:R-:W-:-:S03]  /*02a0*/  FADD R7, R7, R8 ;  /* 0x0000000807077221 */ /* 0x000fc60000000000 */
[----:B------:R-:W-:Y:S01]  /*02b0*/  @!P1 FMUL R9, R9, 16777216 ;  /* 0x4b80000009099820 */ /* 0x000fe20000400000 */
[C---:B0-----:R-:W-:Y:S01]  /*02c0*/  FADD R4, -R10.reuse, R6 ;  /* 0x000000060a047221 */ /* 0x041fe20000000100 */
[----:B------:R-:W-:Y:S02]  /*02d0*/  FADD R10, -R10, R7 ;  /* 0x000000070a0a7221 */ /* 0x000fe40000000100 */
[----:B-1----:R-:W-:-:S04]  /*02e0*/  FMUL R9, R14, R9 ;  /* 0x000000090e097220 */ /* 0x002fc80000400000 */
[-C--:B------:R-:W-:Y:S01]  /*02f0*/  FMUL R8, R4, R9.reuse ;  /* 0x0000000904087220 */ /* 0x080fe20000400000 */
[----:B------:R-:W-:Y:S01]  /*0300*/  FMUL R10, R10, R9 ;  /* 0x000000090a0a7220 */ /* 0x000fe20000400000 */
[----:B------:R-:W0:Y:S02]  /*0310*/  LDC.64 R4, c[0x0][0x240] ;  /* 0x00009000ff047b82 */ /* 0x000e240000000a00 */
[C-C-:B--2---:R-:W-:Y:S01]  /*0320*/  FFMA R8, R12.reuse, R8, R15.reuse ;  /* 0x000000080c087223 */ /* 0x144fe2000000000f */
[----:B------:R-:W-:-:S04]  /*0330*/  FFMA R10, R12, R10, R15 ;  /* 0x0000000a0c0a7223 */ /* 0x000fc8000000000f */
[----:B------:R-:W-:Y:S02]  /*0340*/  FSETP.GTU.AND P0, PT, R8, RZ, PT ;  /* 0x000000ff0800720b */ /* 0x000fe40003f0c000 */
[----:B------:R-:W-:Y:S02]  /*0350*/  FSETP.GTU.AND P1, PT, R10, RZ, PT ;  /* 0x000000ff0a00720b */ /* 0x000fe40003f2c000 */
[----:B------:R-:W-:Y:S02]  /*0360*/  FSEL R8, R8, RZ, P0 ;  /* 0x000000ff08087208 */ /* 0x000fe40000000000 */
[----:B------:R-:W-:Y:S02]  /*0370*/  FSEL R9, R10, RZ, P1 ;  /* 0x000000ff0a097208 */ /* 0x000fe40000800000 */
[----:B------:R-:W-:Y:S02]  /*0380*/  FSETP.GEU.AND P2, PT, R8, 6, PT ;  /* 0x40c000000800780b */ /* 0x000fe40003f4e000 */
[----:B------:R-:W-:-:S02]  /*0390*/  FSETP.GEU.AND P3, PT, R9, 6, PT ;  /* 0x40c000000900780b */ /* 0x000fc40003f6e000 */
[----:B------:R-:W-:Y:S02]  /*03a0*/  FSETP.NAN.AND P0, PT, R8, R8, PT ;  /* 0x000000080800720b */ /* 0x000fe40003f08000 */
[----:B------:R-:W-:Y:S01]  /*03b0*/  FSETP.NAN.AND P1, PT, R9, R9, PT ;  /* 0x000000090900720b */ /* 0x000fe20003f28000 */
[----:B0-----:R-:W-:-:S06]  /*03c0*/  IMAD.WIDE R4, R0, 0x4, R4 ;  /* 0x0000000400047825 */ /* 0x001fcc00078e0204 */
[----:B------:R-:W-:Y:S02]  /*03d0*/  @P2 SEL R8, R8, 0x40c00000, P0 ;  /* 0x40c0000008082807 */ /* 0x000fe40000000000 */
[----:B------:R-:W-:Y:S01]  /*03e0*/  @P3 SEL R9, R9, 0x40c00000, P1 ;  /* 0x40c0000009093807 */ /* 0x000fe20000800000 */
[----:B------:R-:W-:Y:S04]  /*03f0*/  STG.E.64 desc[UR4][R2.64], R6 ;  /* 0x0000000602007986 */ /* 0x000fe8000c101b04 */
[----:B------:R-:W-:Y:S01]  /*0400*/  STG.E.64 desc[UR4][R4.64], R8 ;  /* 0x0000000804007986 */ /* 0x000fe2000c101b04 */
[----:B------:R-:W-:Y:S05]  /*0410*/  EXIT ;  /* 0x000000000000794d */ /* 0x000fea0003800000 */
.L_x_0:
[----:B------:R-:W-:-:S00]  /*0420*/  BRA `(.L_x_0) ;  /* 0xfffffffc00fc7947 */ /* 0x000fc0000383ffff */
[----:B------:R-:W-:-:S00]  /*0430*/  NOP ;  /* 0x0000000000007918 */ /* 0x000fc00000000000 */
        /* <DEDUP_REMOVED lines=12> */
.L_x_1:


//--------------------- .nv.global.init           --------------------------
	.section	.nv.global.init,"aw",@progbits
.nv.global.init:
	.type		_$_str,@object
	.size		_$_str,(_$_str_$_2 - _$_str)
_$_str:
        /*0000*/ 	.byte	0x5f, 0x5f, 0x43, 0x55, 0x44, 0x41, 0x5f, 0x46, 0x54, 0x5a, 0x00
	.type		_$_str_$_2,@object
	.size		_$_str_$_2,(.L_1 - _$_str_$_2)
_$_str_$_2:
        /*000b*/ 	.byte	0x5f, 0x5f, 0x43, 0x55, 0x44, 0x41, 0x5f, 0x50, 0x52, 0x45, 0x43, 0x5f, 0x53, 0x51, 0x52, 0x54
        /*001b*/ 	.byte	0x00
.L_1:


//--------------------- .nv.constant0.triton_poi_fused__native_batch_norm_legit_no_training_convolution_hardtanh_1 --------------------------
	.section	.nv.constant0.triton_poi_fused__native_batch_norm_legit_no_training_convolution_hardtanh_1,"a",@progbits
	.sectionflags	@""
	.align	4
.nv.constant0.triton_poi_fused__native_batch_norm_legit_no_training_convolution_hardtanh_1:
	.zero		588
